//
// Generated by NVIDIA NVVM Compiler
//
// Compiler Build ID: CL-36424714
// Cuda compilation tools, release 13.0, V13.0.88
// Based on NVVM 20.0.0
//

.version 9.0
.target sm_100
.address_size 64

	// .globl	_Z10cuda_hellov
.extern .func  (.param .b32 func_retval0) vprintf
(
	.param .b64 vprintf_param_0,
	.param .b64 vprintf_param_1
)
;
.global .align 1 .b8 $str[45] = {72, 101, 108, 108, 111, 32, 87, 111, 114, 108, 100, 32, 102, 114, 111, 109, 32, 98, 108, 111, 99, 107, 32, 37, 100, 32, 97, 110, 100, 32, 116, 104, 114, 101, 97, 100, 32, 37, 100, 45, 37, 100, 33, 10};

.visible .entry _Z10cuda_hellov()
{
	.local .align 8 .b8 	__local_depot0[16];
	.reg .b64 	%SP;
	.reg .b64 	%SPL;
	.reg .b32 	%r<6>;
	.reg .b64 	%rd<5>;

	mov.u64 	%SPL, __local_depot0;
	cvta.local.u64 	%SP, %SPL;
	add.u64 	%rd1, %SP, 0;
	add.u64 	%rd2, %SPL, 0;
	mov.u32 	%r1, %ctaid.x;
	mov.u32 	%r2, %tid.x;
	mov.u32 	%r3, %tid.y;
	st.local.v2.u32 	[%rd2], {%r1, %r2};
	st.local.u32 	[%rd2+8], %r3;
	mov.u64 	%rd3, $str;
	cvta.global.u64 	%rd4, %rd3;
	{ // callseq 0, 0
	.param .b64 param0;
	st.param.b64 	[param0], %rd4;
	.param .b64 param1;
	st.param.b64 	[param1], %rd1;
	.param .b32 retval0;
	call.uni (retval0), 
	vprintf, 
	(
	param0, 
	param1
	);
	ld.param.b32 	%r4, [retval0];
	} // callseq 0
	ret;

}


// ===== COMPILED SASS (sm_100) =====

	.target	sm_100

	.elftype	@"ET_EXEC"


//--------------------- .note.nv.tkinfo           --------------------------
	.section	.note.nv.tkinfo,"",@"SHT_NOTE"
	.sectionflags	@"SHF_NOTE_NV_TKINFO"
	.tkinfo
        /*0018*/ 	.word	0x00000002
        /*0030*/ 	.string	""
        /*0030*/ 	.string	"ptxas"
        /*0030*/ 	.string	"Cuda compilation tools, release 13.0, V13.0.88"
        /*0030*/ 	.string	"Build cuda_13.0.r13.0/compiler.36424714_0"
        /*0030*/ 	.string	"-arch sm_100 -m 64 "



//--------------------- .note.nv.cuinfo           --------------------------
	.section	.note.nv.cuinfo,"",@"SHT_NOTE"
	.sectionflags	@"SHF_NOTE_NV_CUINFO"
        /*0018*/ 	.short	0x0002
        /*001a*/ 	.short	0x0064
        /*001c*/ 	.short	0x0082
	.zero		2


//--------------------- .nv.info                  --------------------------
	.section	.nv.info,"",@"SHT_CUDA_INFO"
	.align	4


	//----- nvinfo : EIATTR_REGCOUNT
	.align		4
        /*0000*/ 	.byte	0x04, 0x2f
        /*0002*/ 	.short	(.L_2 - .L_1)
	.align		4
.L_1:
        /*0004*/ 	.word	index@(_Z10cuda_hellov)
        /*0008*/ 	.word	0x00000018


	//----- nvinfo : EIATTR_FRAME_SIZE
	.align		4
.L_2:
        /*000c*/ 	.byte	0x04, 0x11
        /*000e*/ 	.short	(.L_4 - .L_3)
	.align		4
.L_3:
        /*0010*/ 	.word	index@(_Z10cuda_hellov)
        /*0014*/ 	.word	0x00000010


	//----- nvinfo : EIATTR_MIN_STACK_SIZE
	.align		4
.L_4:
        /*0018*/ 	.byte	0x04, 0x12
        /*001a*/ 	.short	(.L_6 - .L_5)
	.align		4
.L_5:
        /*001c*/ 	.word	index@(_Z10cuda_hellov)
        /*0020*/ 	.word	0x00000010
.L_6:


//--------------------- .nv.compat                --------------------------
	.section	.nv.compat,"",@"SHT_CUDA_COMPAT_INFO"
	.align	4
        /*0000*/ 	.byte	0x02, 0x09, 0x00, 0x00, 0x02, 0x02, 0x01, 0x00, 0x02, 0x05, 0x05, 0x00, 0x03, 0x07, 0x01, 0x01
        /*0010*/ 	.byte	0x02, 0x03, 0x00, 0x00, 0x02, 0x06, 0x01, 0x00, 0x04, 0x0b, 0x08, 0x00, 0x09, 0x00, 0x00, 0x00
        /*0020*/ 	.byte	0x00, 0x00, 0x00, 0x00


//--------------------- .nv.info._Z10cuda_hellov  --------------------------
	.section	.nv.info._Z10cuda_hellov,"",@"SHT_CUDA_INFO"
	.sectionflags	@""
	.align	4


	//----- nvinfo : EIATTR_CUDA_API_VERSION
	.align		4
        /*0000*/ 	.byte	0x04, 0x37
        /*0002*/ 	.short	(.L_8 - .L_7)
.L_7:
        /*0004*/ 	.word	0x00000082


	//----- nvinfo : EIATTR_SPARSE_MMA_MASK
	.align		4
.L_8:
        /*0008*/ 	.byte	0x03, 0x50
        /*000a*/ 	.short	0x0000


	//----- nvinfo : EIATTR_MAXREG_COUNT
	.align		4
        /*000c*/ 	.byte	0x03, 0x1b
        /*000e*/ 	.short	0x00ff


	//----- nvinfo : EIATTR_EXTERNS
	.align		4
        /*0010*/ 	.byte	0x04, 0x0f
        /*0012*/ 	.short	(.L_10 - .L_9)


	//   ....[0]....
	.align		4
.L_9:
        /*0014*/ 	.word	index@(vprintf)


	//----- nvinfo : EIATTR_MERCURY_ISA_VERSION
	.align		4
.L_10:
        /*0018*/ 	.byte	0x03, 0x5f
        /*001a*/ 	.short	0x0101


	//----- nvinfo : EIATTR_VRC_CTA_INIT_COUNT
	.align		4
        /*001c*/ 	.byte	0x02, 0x4a
	.zero		1
	.zero		1


	//----- nvinfo : EIATTR_SYSCALL_OFFSETS
	.align		4
        /*0020*/ 	.byte	0x04, 0x46
        /*0022*/ 	.short	(.L_12 - .L_11)


	//   ....[0]....
.L_11:
        /*0024*/ 	.word	0x00000110


	//----- nvinfo : EIATTR_EXIT_INSTR_OFFSETS
	.align		4
.L_12:
        /*0028*/ 	.byte	0x04, 0x1c
        /*002a*/ 	.short	(.L_14 - .L_13)


	//   ....[0]....
.L_13:
        /*002c*/ 	.word	0x00000120


	//----- nvinfo : EIATTR_SW_WAR
	.align		4
.L_14:
        /*0030*/ 	.byte	0x04, 0x36
        /*0032*/ 	.short	(.L_16 - .L_15)
.L_15:
        /*0034*/ 	.word	0x00000008
.L_16:


//--------------------- .nv.callgraph             --------------------------
	.section	.nv.callgraph,"",@"SHT_CUDA_CALLGRAPH"
	.align	4
	.sectionentsize	8
	.align		4
        /*0000*/ 	.word	0x00000000
	.align		4
        /*0004*/ 	.word	0xffffffff
	.align		4
        /*0008*/ 	.word	index@(_Z10cuda_hellov)
	.align		4
        /*000c*/ 	.word	index@(vprintf)
	.align		4
        /*0010*/ 	.word	0x00000000
	.align		4
        /*0014*/ 	.word	0xfffffffe
	.align		4
        /*0018*/ 	.word	0x00000000
	.align		4
        /*001c*/ 	.word	0xfffffffd
	.align		4
        /*0020*/ 	.word	0x00000000
	.align		4
        /*0024*/ 	.word	0xfffffffc


//--------------------- .nv.constant4             --------------------------
	.section	.nv.constant4,"a",@progbits
	.align	8
	.align		8
.nv.constant4:
        /*0000*/ 	.dword	vprintf
	.align		8
        /*0008*/ 	.dword	$str


//--------------------- .text._Z10cuda_hellov     --------------------------
	.section	.text._Z10cuda_hellov,"ax",@progbits
	.align	128
        .global         _Z10cuda_hellov
        .type           _Z10cuda_hellov,@function
        .size           _Z10cuda_hellov,(.L_x_2 - _Z10cuda_hellov)
        .other          _Z10cuda_hellov,@"STO_CUDA_ENTRY STV_DEFAULT"
_Z10cuda_hellov:
.text._Z10cuda_hellov:
[----:B------:R-:W0:Y:S01]  /*0000*/  LDC R1, c[0x0][0x37c] ;  /* 0x0000df00ff017b82 */ /* 0x000e220000000800 */
[----:B------:R-:W1:Y:S01]  /*0010*/  S2R R8, SR_CTAID.X ;  /* 0x0000000000087919 */ /* 0x000e620000002500 */
[----:B0-----:R-:W-:Y:S01]  /*0020*/  VIADD R1, R1, 0xfffffff0 ;  /* 0xfffffff001017836 */ /* 0x001fe20000000000 */
[----:B------:R-:W-:Y:S01]  /*0030*/  MOV R0, 0x0 ;  /* 0x0000000000007802 */ /* 0x000fe20000000f00 */
[----:B------:R-:W0:Y:S01]  /*0040*/  LDCU UR4, c[0x0][0x2f8] ;  /* 0x00005f00ff0477ac */ /* 0x000e220008000800 */
[----:B------:R-:W1:Y:S03]  /*0050*/  S2R R9, SR_TID.X ;  /* 0x0000000000097919 */ /* 0x000e660000002100 */
[----:B------:R2:W3:Y:S01]  /*0060*/  LDC.64 R2, c[0x4][R0] ;  /* 0x0100000000027b82 */ /* 0x0004e20000000a00 */
[----:B------:R-:W4:Y:S01]  /*0070*/  LDCU.64 UR6, c[0x4][0x8] ;  /* 0x01000100ff0677ac */ /* 0x000f220008000a00 */
[----:B------:R-:W5:Y:S01]  /*0080*/  S2R R10, SR_TID.Y ;  /* 0x00000000000a7919 */ /* 0x000f620000002200 */
[----:B------:R-:W2:Y:S01]  /*0090*/  LDCU UR5, c[0x0][0x2fc] ;  /* 0x00005f80ff0577ac */ /* 0x000ea20008000800 */
[----:B0-----:R-:W-:Y:S01]  /*00a0*/  IADD3 R6, P0, PT, R1, UR4, RZ ;  /* 0x0000000401067c10 */ /* 0x001fe2000ff1e0ff */
[----:B----4-:R-:W-:Y:S01]  /*00b0*/  IMAD.U32 R4, RZ, RZ, UR6 ;  /* 0x00000006ff047e24 */ /* 0x010fe2000f8e00ff */
[----:B------:R-:W-:-:S03]  /*00c0*/  MOV R5, UR7 ;  /* 0x0000000700057c02 */ /* 0x000fc60008000f00 */
[----:B--2---:R-:W-:Y:S01]  /*00d0*/  IMAD.X R7, RZ, RZ, UR5, P0 ;  /* 0x00000005ff077e24 */ /* 0x004fe200080e06ff */
[----:B-1----:R0:W-:Y:S04]  /*00e0*/  STL.64 [R1], R8 ;  /* 0x0000000801007387 */ /* 0x0021e80000100a00 */
[----:B-----5:R0:W-:Y:S03]  /*00f0*/  STL [R1+0x8], R10 ;  /* 0x0000080a01007387 */ /* 0x0201e60000100800 */
[----:B------:R-:W-:-:S07]  /*0100*/  LEPC R20, `(.L_x_0) ;  /* 0x000000001014794e */ /* 0x000fce0000000000 */
[----:B0--3--:R-:W-:Y:S05]  /*0110*/  CALL.ABS.NOINC R2 ;  /* 0x0000000002007343 */ /* 0x009fea0003c00000 */
.L_x_0:
[----:B------:R-:W-:Y:S05]  /*0120*/  EXIT ;  /* 0x000000000000794d */ /* 0x000fea0003800000 */
.L_x_1:
[----:B------:R-:W-:-:S00]  /*0130*/  BRA `(.L_x_1) ;  /* 0xfffffffc00fc7947 */ /* 0x000fc0000383ffff */
[----:B------:R-:W-:-:S00]  /*0140*/  NOP ;  /* 0x0000000000007918 */ /* 0x000fc00000000000 */
        /* <DEDUP_REMOVED lines=11> */
.L_x_2:


//--------------------- .nv.global.init           --------------------------
	.section	.nv.global.init,"aw",@progbits
.nv.global.init:
	.type		$str,@object
	.size		$str,(.L_0 - $str)
$str:
        /*0000*/ 	.byte	0x48, 0x65, 0x6c, 0x6c, 0x6f, 0x20, 0x57, 0x6f, 0x72, 0x6c, 0x64, 0x20, 0x66, 0x72, 0x6f, 0x6d
        /*0010*/ 	.byte	0x20, 0x62, 0x6c, 0x6f, 0x63, 0x6b, 0x20, 0x25, 0x64, 0x20, 0x61, 0x6e, 0x64, 0x20, 0x74, 0x68
        /*0020*/ 	.byte	0x72, 0x65, 0x61, 0x64, 0x20, 0x25, 0x64, 0x2d, 0x25, 0x64, 0x21, 0x0a, 0x00
.L_0:


//--------------------- .nv.shared.reserved.0     --------------------------
	.section	.nv.shared.reserved.0,"aw",@nobits
	.weak		__nv_reservedSMEM_offset_0_alias
	.size		__nv_reservedSMEM_offset_0_alias, 0, 64
	.other		__nv_reservedSMEM_offset_0_alias,@"STO_CUDA_RESERVED_SHARED STV_DEFAULT"
__nv_reservedSMEM_offset_0_alias:
	.zero		0
	.zero		64


//--------------------- .nv.constant0._Z10cuda_hellov --------------------------
	.section	.nv.constant0._Z10cuda_hellov,"a",@progbits
	.sectionflags	@""
	.align	4
.nv.constant0._Z10cuda_hellov:
	.zero		896


//--------------------- SYMBOLS --------------------------

	.type		.nv.reservedSmem.offset0,@object
	.size		.nv.reservedSmem.offset0,0x4
	.type		vprintf,@function
